	.headerflags	@"EF_CUDA_TEXMODE_UNIFIED EF_CUDA_64BIT_ADDRESS EF_CUDA_ACCELERATORS EF_CUDA_SM90 EF_CUDA_VIRTUAL_SM(EF_CUDA_SM90)"
	.elftype	@"ET_EXEC"


//--------------------- .nv.info                  --------------------------
	.section	.nv.info,"",@"SHT_CUDA_INFO"
	.align	4


	//----- nvinfo : EIATTR_REGCOUNT
	.align		4
        /*0000*/ 	.byte	0x04, 0x2f
        /*0002*/ 	.short	(.L_1 - .L_0)
	.align		4
.L_0:
        /*0004*/ 	.word	index@(triton_poi_fused_clone_7)
        /*0008*/ 	.word	0x0000000f


	//----- nvinfo : EIATTR_MIN_STACK_SIZE
	.align		4
.L_1:
        /*000c*/ 	.byte	0x04, 0x12
        /*000e*/ 	.short	(.L_3 - .L_2)
	.align		4
.L_2:
        /*0010*/ 	.word	index@(triton_poi_fused_clone_7)
        /*0014*/ 	.word	0x00000000


	//----- nvinfo : EIATTR_FRAME_SIZE
	.align		4
.L_3:
        /*0018*/ 	.byte	0x04, 0x11
        /*001a*/ 	.short	(.L_5 - .L_4)
	.align		4
.L_4:
        /*001c*/ 	.word	index@(triton_poi_fused_clone_7)
        /*0020*/ 	.word	0x00000000


	//----- nvinfo : EIATTR_MIN_STACK_SIZE
	.align		4
.L_5:
        /*0024*/ 	.byte	0x04, 0x12
        /*0026*/ 	.short	(.L_7 - .L_6)
	.align		4
.L_6:
        /*0028*/ 	.word	index@(triton_poi_fused_clone_7)
        /*002c*/ 	.word	0x00000000
.L_7:


//--------------------- .nv.info.triton_poi_fused_clone_7 --------------------------
	.section	.nv.info.triton_poi_fused_clone_7,"",@"SHT_CUDA_INFO"
	.sectionflags	@""
	.align	4


	//----- nvinfo : EIATTR_CUDA_API_VERSION
	.align		4
        /*0000*/ 	.byte	0x04, 0x37
        /*0002*/ 	.short	(.L_9 - .L_8)
.L_8:
        /*0004*/ 	.word	0x0000007c


	//----- nvinfo : EIATTR_KPARAM_INFO
	.align		4
.L_9:
        /*0008*/ 	.byte	0x04, 0x17
        /*000a*/ 	.short	(.L_11 - .L_10)
.L_10:
        /*000c*/ 	.word	0x00000000
        /*0010*/ 	.short	0x0003
        /*0012*/ 	.short	0x0014
        /*0014*/ 	.byte	0x00, 0xf0, 0x11, 0x00


	//----- nvinfo : EIATTR_KPARAM_INFO
	.align		4
.L_11:
        /*0018*/ 	.byte	0x04, 0x17
        /*001a*/ 	.short	(.L_13 - .L_12)
.L_12:
        /*001c*/ 	.word	0x00000000
        /*0020*/ 	.short	0x0002
        /*0022*/ 	.short	0x0010
        /*0024*/ 	.byte	0x00, 0xf0, 0x11, 0x00


	//----- nvinfo : EIATTR_KPARAM_INFO
	.align		4
.L_13:
        /*0028*/ 	.byte	0x04, 0x17
        /*002a*/ 	.short	(.L_15 - .L_14)
.L_14:
        /*002c*/ 	.word	0x00000000
        /*0030*/ 	.short	0x0001
        /*0032*/ 	.short	0x0008
        /*0034*/ 	.byte	0x00, 0xf4, 0x21, 0x00


	//----- nvinfo : EIATTR_KPARAM_INFO
	.align		4
.L_15:
        /*0038*/ 	.byte	0x04, 0x17
        /*003a*/ 	.short	(.L_17 - .L_16)
.L_16:
        /*003c*/ 	.word	0x00000000
        /*0040*/ 	.short	0x0000
        /*0042*/ 	.short	0x0000
        /*0044*/ 	.byte	0x00, 0xf4, 0x21, 0x00


	//----- nvinfo : EIATTR_SPARSE_MMA_MASK
	.align		4
.L_17:
        /*0048*/ 	.byte	0x03, 0x50
        /*004a*/ 	.short	0x0000


	//----- nvinfo : EIATTR_MAXREG_COUNT
	.align		4
        /*004c*/ 	.byte	0x03, 0x1b
        /*004e*/ 	.short	0x00ff


	//----- nvinfo : EIATTR_EXIT_INSTR_OFFSETS
	.align		4
        /*0050*/ 	.byte	0x04, 0x1c
        /*0052*/ 	.short	(.L_19 - .L_18)


	//   ....[0]....
.L_18:
        /*0054*/ 	.word	0x00000330


	//   ....[1]....
        /*0058*/ 	.word	0x000003a0


	//----- nvinfo : EIATTR_REQNTID
	.align		4
.L_19:
        /*005c*/ 	.byte	0x04, 0x10
        /*005e*/ 	.short	(.L_21 - .L_20)
.L_20:
        /*0060*/ 	.word	0x00000020
        /*0064*/ 	.word	0x00000001
        /*0068*/ 	.word	0x00000001


	//----- nvinfo : EIATTR_CBANK_PARAM_SIZE
	.align		4
.L_21:
        /*006c*/ 	.byte	0x03, 0x19
        /*006e*/ 	.short	0x0018


	//----- nvinfo : EIATTR_PARAM_CBANK
	.align		4
        /*0070*/ 	.byte	0x04, 0x0a
        /*0072*/ 	.short	(.L_23 - .L_22)
	.align		4
.L_22:
        /*0074*/ 	.word	index@(.nv.constant0.triton_poi_fused_clone_7)
        /*0078*/ 	.short	0x0210
        /*007a*/ 	.short	0x0018


	//----- nvinfo : EIATTR_SW_WAR
	.align		4
.L_23:
        /*007c*/ 	.byte	0x04, 0x36
        /*007e*/ 	.short	(.L_25 - .L_24)
.L_24:
        /*0080*/ 	.word	0x00000008
.L_25:


//--------------------- .nv.callgraph             --------------------------
	.section	.nv.callgraph,"",@"SHT_CUDA_CALLGRAPH"
	.align	4
	.sectionentsize	8
	.align		4
        /*0000*/ 	.word	0x00000000
	.align		4
        /*0004*/ 	.word	0xffffffff
	.align		4
        /*0008*/ 	.word	0x00000000
	.align		4
        /*000c*/ 	.word	0xfffffffe
	.align		4
        /*0010*/ 	.word	0x00000000
	.align		4
        /*0014*/ 	.word	0xfffffffd
	.align		4
        /*0018*/ 	.word	0x00000000
	.align		4
        /*001c*/ 	.word	0xfffffffc


//--------------------- .text.triton_poi_fused_clone_7 --------------------------
	.section	.text.triton_poi_fused_clone_7,"ax",@progbits
	.sectionflags	@"SHF_BARRIERS=1"
	.align	128
        .global         triton_poi_fused_clone_7
        .type           triton_poi_fused_clone_7,@function
        .size           triton_poi_fused_clone_7,(.L_x_1 - triton_poi_fused_clone_7)
        .other          triton_poi_fused_clone_7,@"STO_CUDA_ENTRY STV_DEFAULT"
triton_poi_fused_clone_7:
.text.triton_poi_fused_clone_7:
[----:B------:R-:W0:Y:S02]  /*0000*/  LDC R1, c[0x0][0x28] ;  /* 0x00000a00ff017b82 */ /* 0x000e240000000800 */
[----:B------:R-:W1:Y:S01]  /*0010*/  S2R R0, SR_CTAID.Y ;  /* 0x0000000000007919 */ /* 0x000e620000002600 */
[----:B------:R-:W2:Y:S01]  /*0020*/  LDC.64 R2, c[0x0][0x210] ;  /* 0x00008400ff027b82 */ /* 0x000ea20000000a00 */
[----:B------:R-:W-:Y:S01]  /*0030*/  ULDC.64 UR6, c[0x0][0x208] ;  /* 0x0000820000067ab9 */ /* 0x000fe20000000a00 */
[----:B------:R-:W3:Y:S01]  /*0040*/  S2R R12, SR_TID.X ;  /* 0x00000000000c7919 */ /* 0x000ee20000002100 */
[----:B------:R-:W4:Y:S01]  /*0050*/  S2R R6, SR_CTAID.X ;  /* 0x0000000000067919 */ /* 0x000f220000002500 */
[----:B-1----:R-:W-:Y:S02]  /*0060*/  IMAD.SHL.U32 R0, R0, 0x10, RZ ;  /* 0x0000001000007824 */ /* 0x002fe400078e00ff */
[----:B---3--:R-:W-:Y:S01]  /*0070*/  IMAD.SHL.U32 R5, R12, 0x2, RZ ;  /* 0x000000020c057824 */ /* 0x008fe200078e00ff */
[----:B------:R-:W-:Y:S01]  /*0080*/  SHF.R.U32.HI R9, RZ, 0x3, R12 ;  /* 0x00000003ff097819 */ /* 0x000fe2000001160c */
[----:B----4-:R-:W-:-:S03]  /*0090*/  IMAD.SHL.U32 R6, R6, 0x4, RZ ;  /* 0x0000000406067824 */ /* 0x010fc600078e00ff */
[----:B------:R-:W-:Y:S02]  /*00a0*/  LOP3.LUT R4, R0, 0xe, R5, 0xf8, !PT ;  /* 0x0000000e00047812 */ /* 0x000fe400078ef805 */
[----:B------:R-:W-:Y:S02]  /*00b0*/  SGXT.U32 R9, R9, 0x2 ;  /* 0x000000020909781a */ /* 0x000fe40000000000 */
[----:B------:R-:W-:-:S04]  /*00c0*/  SHF.R.S32.HI R7, RZ, 0x1f, R4 ;  /* 0x0000001fff077819 */ /* 0x000fc80000011404 */
[----:B------:R-:W-:Y:S02]  /*00d0*/  LEA.HI R8, R7, R4, RZ, 0x2 ;  /* 0x0000000407087211 */ /* 0x000fe400078f10ff */
[----:B------:R-:W-:Y:S02]  /*00e0*/  LOP3.LUT R7, R6, R9, RZ, 0xfc, !PT ;  /* 0x0000000906077212 */ /* 0x000fe400078efcff */
[C---:B------:R-:W-:Y:S01]  /*00f0*/  LOP3.LUT R11, R8.reuse, 0xfffffffc, RZ, 0xc0, !PT ;  /* 0xfffffffc080b7812 */ /* 0x040fe200078ec0ff */
[----:B------:R-:W-:Y:S01]  /*0100*/  IMAD.SHL.U32 R8, R8, 0x4, RZ ;  /* 0x0000000408087824 */ /* 0x000fe200078e00ff */
[----:B------:R-:W-:-:S03]  /*0110*/  ISETP.GE.AND P0, PT, R7, 0x4, PT ;  /* 0x000000040700780c */ /* 0x000fc60003f06270 */
[C---:B------:R-:W-:Y:S01]  /*0120*/  IMAD.IADD R10, R4.reuse, 0x1, -R11 ;  /* 0x00000001040a7824 */ /* 0x040fe200078e0a0b */
[----:B------:R-:W-:-:S03]  /*0130*/  ISETP.LT.AND P0, PT, R4, 0x10, !P0 ;  /* 0x000000100400780c */ /* 0x000fc60004701270 */
[----:B------:R-:W-:Y:S01]  /*0140*/  IMAD R10, R7, 0x4, R10 ;  /* 0x00000004070a7824 */ /* 0x000fe200078e020a */
[----:B------:R-:W-:-:S05]  /*0150*/  LOP3.LUT R7, R8, 0xfffffff0, RZ, 0xc0, !PT ;  /* 0xfffffff008077812 */ /* 0x000fca00078ec0ff */
[----:B------:R-:W-:Y:S01]  /*0160*/  IMAD.IADD R7, R10, 0x1, R7 ;  /* 0x000000010a077824 */ /* 0x000fe200078e0207 */
[----:B------:R-:W-:-:S03]  /*0170*/  CS2R R10, SRZ ;  /* 0x00000000000a7805 */ /* 0x000fc6000001ff00 */
[----:B--2---:R-:W-:-:S05]  /*0180*/  IMAD.WIDE R2, R7, 0x4, R2 ;  /* 0x0000000407027825 */ /* 0x004fca00078e0202 */
[----:B------:R1:W2:Y:S01]  /*0190*/  @P0 LDG.E.EL.64 R10, desc[UR6][R2.64] ;  /* 0x00000006020a0981 */ /* 0x0002a2000c2e1b00 */
[----:B------:R-:W3:Y:S01]  /*01a0*/  S2UR UR5, SR_CgaCtaId ;  /* 0x00000000000579c3 */ /* 0x000ee20000008800 */
[----:B------:R-:W-:Y:S01]  /*01b0*/  IMAD.SHL.U32 R4, R12, 0x8, RZ ;  /* 0x000000080c047824 */ /* 0x000fe200078e00ff */
[----:B------:R-:W-:Y:S01]  /*01c0*/  UMOV UR4, 0x400 ;  /* 0x0000040000047882 */ /* 0x000fe20000000000 */
[----:B------:R-:W-:Y:S02]  /*01d0*/  SHF.R.U32.HI R7, RZ, 0x1, R12 ;  /* 0x00000001ff077819 */ /* 0x000fe4000001160c */
[----:B------:R-:W-:Y:S02]  /*01e0*/  LOP3.LUT R6, R6, 0x2, R5, 0xf8, !PT ;  /* 0x0000000206067812 */ /* 0x000fe400078ef805 */
[----:B------:R-:W-:Y:S02]  /*01f0*/  LOP3.LUT R4, R4, 0x38, RZ, 0xc0, !PT ;  /* 0x0000003804047812 */ /* 0x000fe400078ec0ff */
[----:B------:R-:W-:-:S02]  /*0200*/  SGXT.U32 R7, R7, 0x4 ;  /* 0x000000040707781a */ /* 0x000fc40000000000 */
[C---:B------:R-:W-:Y:S02]  /*0210*/  LOP3.LUT R9, R4.reuse, R9, RZ, 0xfc, !PT ;  /* 0x0000000904097212 */ /* 0x040fe400078efcff */
[C---:B-1----:R-:W-:Y:S02]  /*0220*/  LOP3.LUT R2, R4.reuse, 0x4, RZ, 0xfc, !PT ;  /* 0x0000000404027812 */ /* 0x042fe400078efcff */
[-C--:B------:R-:W-:Y:S02]  /*0230*/  LEA.HI R4, R4, R9.reuse, RZ, 0x1e ;  /* 0x0000000904047211 */ /* 0x080fe400078ff0ff */
[----:B------:R-:W-:Y:S02]  /*0240*/  LEA.HI R2, R2, R9, RZ, 0x1e ;  /* 0x0000000902027211 */ /* 0x000fe400078ff0ff */
[----:B------:R-:W-:Y:S02]  /*0250*/  LOP3.LUT R7, R0, R7, RZ, 0xfc, !PT ;  /* 0x0000000700077212 */ /* 0x000fe400078efcff */
[----:B------:R-:W-:-:S02]  /*0260*/  ISETP.GE.AND P0, PT, R6, 0x4, PT ;  /* 0x000000040600780c */ /* 0x000fc40003f06270 */
[----:B------:R-:W-:Y:S01]  /*0270*/  LOP3.LUT R0, R5, 0x3e, RZ, 0xc0, !PT ;  /* 0x0000003e05007812 */ /* 0x000fe200078ec0ff */
[----:B---3--:R-:W-:Y:S01]  /*0280*/  UPRMT UR4, UR5, 0x654, UR4 ;  /* 0x0000065405047896 */ /* 0x008fe20008000004 */
[----:B------:R-:W-:Y:S02]  /*0290*/  SHF.R.U32.HI R5, RZ, 0x2, R5 ;  /* 0x00000002ff057819 */ /* 0x000fe40000011605 */
[----:B------:R-:W-:Y:S02]  /*02a0*/  ISETP.LT.AND P0, PT, R7, 0x10, !P0 ;  /* 0x000000100700780c */ /* 0x000fe40004701270 */
[----:B------:R-:W-:Y:S02]  /*02b0*/  SGXT.U32 R5, R5, 0x4 ;  /* 0x000000040505781a */ /* 0x000fe40000000000 */
[----:B------:R-:W-:Y:S02]  /*02c0*/  LEA R3, R4, UR4, 0x2 ;  /* 0x0000000404037c11 */ /* 0x000fe4000f8e10ff */
[----:B------:R-:W-:Y:S01]  /*02d0*/  LEA R2, R2, UR4, 0x2 ;  /* 0x0000000402027c11 */ /* 0x000fe2000f8e10ff */
[----:B------:R-:W-:-:S05]  /*02e0*/  IMAD.IADD R0, R0, 0x1, R5 ;  /* 0x0000000100007824 */ /* 0x000fca00078e0205 */
[----:B------:R-:W-:Y:S01]  /*02f0*/  LEA R0, R0, UR4, 0x2 ;  /* 0x0000000400007c11 */ /* 0x000fe2000f8e10ff */
[----:B--2---:R1:W-:Y:S04]  /*0300*/  STS [R3], R10 ;  /* 0x0000000a03007388 */ /* 0x0043e80000000800 */
[----:B------:R1:W-:Y:S01]  /*0310*/  STS [R2+0x10], R11 ;  /* 0x0000100b02007388 */ /* 0x0003e20000000800 */
[----:B------:R-:W-:Y:S06]  /*0320*/  BAR.SYNC.DEFER_BLOCKING 0x0 ;  /* 0x0000000000007b1d */ /* 0x000fec0000010000 */
[----:B-1----:R-:W-:Y:S05]  /*0330*/  @!P0 EXIT ;  /* 0x000000000000894d */ /* 0x002fea0003800000 */
[----:B------:R-:W-:Y:S01]  /*0340*/  LDS R4, [R0] ;  /* 0x0000000000047984 */ /* 0x000fe20000000800 */
[----:B------:R-:W0:Y:S01]  /*0350*/  LDC.64 R2, c[0x0][0x218] ;  /* 0x00008600ff027b82 */ /* 0x000e220000000a00 */
[----:B------:R-:W-:Y:S02]  /*0360*/  IMAD R7, R7, 0x4, R6 ;  /* 0x0000000407077824 */ /* 0x000fe400078e0206 */
[----:B------:R-:W1:Y:S02]  /*0370*/  LDS R5, [R0+0x4] ;  /* 0x0000040000057984 */ /* 0x000e640000000800 */
[----:B0-----:R-:W-:-:S05]  /*0380*/  IMAD.WIDE R2, R7, 0x4, R2 ;  /* 0x0000000407027825 */ /* 0x001fca00078e0202 */
[----:B-1----:R-:W-:Y:S01]  /*0390*/  STG.E.64 desc[UR6][R2.64], R4 ;  /* 0x0000000402007986 */ /* 0x002fe2000c101b06 */
[----:B------:R-:W-:Y:S05]  /*03a0*/  EXIT ;  /* 0x000000000000794d */ /* 0x000fea0003800000 */
.L_x_0:
[----:B------:R-:W-:-:S00]  /*03b0*/  BRA `(.L_x_0) ;  /* 0xfffffffc00fc7947 */ /* 0x000fc0000383ffff */
[----:B------:R-:W-:-:S00]  /*03c0*/  NOP ;  /* 0x0000000000007918 */ /* 0x000fc00000000000 */
        /* <DEDUP_REMOVED lines=11> */
.L_x_1:


//--------------------- .nv.shared.triton_poi_fused_clone_7 --------------------------
	.section	.nv.shared.triton_poi_fused_clone_7,"aw",@nobits
	.sectionflags	@""
	.align	16
	.zero		1024


//--------------------- .nv.constant0.triton_poi_fused_clone_7 --------------------------
	.section	.nv.constant0.triton_poi_fused_clone_7,"a",@progbits
	.sectionflags	@""
	.align	4
.nv.constant0.triton_poi_fused_clone_7:
	.zero		552
